	.headerflags	@"EF_CUDA_TEXMODE_UNIFIED EF_CUDA_64BIT_ADDRESS EF_CUDA_ACCELERATORS EF_CUDA_SM90 EF_CUDA_VIRTUAL_SM(EF_CUDA_SM90)"
	.elftype	@"ET_EXEC"


//--------------------- .nv.info                  --------------------------
	.section	.nv.info,"",@"SHT_CUDA_INFO"
	.align	4


	//----- nvinfo : EIATTR_REGCOUNT
	.align		4
        /*0000*/ 	.byte	0x04, 0x2f
        /*0002*/ 	.short	(.L_1 - .L_0)
	.align		4
.L_0:
        /*0004*/ 	.word	index@(triton_poi_fused_convolution_53)
        /*0008*/ 	.word	0x0000000c


	//----- nvinfo : EIATTR_MIN_STACK_SIZE
	.align		4
.L_1:
        /*000c*/ 	.byte	0x04, 0x12
        /*000e*/ 	.short	(.L_3 - .L_2)
	.align		4
.L_2:
        /*0010*/ 	.word	index@(triton_poi_fused_convolution_53)
        /*0014*/ 	.word	0x00000000


	//----- nvinfo : EIATTR_FRAME_SIZE
	.align		4
.L_3:
        /*0018*/ 	.byte	0x04, 0x11
        /*001a*/ 	.short	(.L_5 - .L_4)
	.align		4
.L_4:
        /*001c*/ 	.word	index@(triton_poi_fused_convolution_53)
        /*0020*/ 	.word	0x00000000


	//----- nvinfo : EIATTR_MIN_STACK_SIZE
	.align		4
.L_5:
        /*0024*/ 	.byte	0x04, 0x12
        /*0026*/ 	.short	(.L_7 - .L_6)
	.align		4
.L_6:
        /*0028*/ 	.word	index@(triton_poi_fused_convolution_53)
        /*002c*/ 	.word	0x00000000
.L_7:


//--------------------- .nv.info.triton_poi_fused_convolution_53 --------------------------
	.section	.nv.info.triton_poi_fused_convolution_53,"",@"SHT_CUDA_INFO"
	.sectionflags	@""
	.align	4


	//----- nvinfo : EIATTR_CUDA_API_VERSION
	.align		4
        /*0000*/ 	.byte	0x04, 0x37
        /*0002*/ 	.short	(.L_9 - .L_8)
.L_8:
        /*0004*/ 	.word	0x0000007c


	//----- nvinfo : EIATTR_KPARAM_INFO
	.align		4
.L_9:
        /*0008*/ 	.byte	0x04, 0x17
        /*000a*/ 	.short	(.L_11 - .L_10)
.L_10:
        /*000c*/ 	.word	0x00000000
        /*0010*/ 	.short	0x0002
        /*0012*/ 	.short	0x0010
        /*0014*/ 	.byte	0x00, 0xf0, 0x11, 0x00


	//----- nvinfo : EIATTR_KPARAM_INFO
	.align		4
.L_11:
        /*0018*/ 	.byte	0x04, 0x17
        /*001a*/ 	.short	(.L_13 - .L_12)
.L_12:
        /*001c*/ 	.word	0x00000000
        /*0020*/ 	.short	0x0001
        /*0022*/ 	.short	0x0008
        /*0024*/ 	.byte	0x00, 0xf4, 0x21, 0x00


	//----- nvinfo : EIATTR_KPARAM_INFO
	.align		4
.L_13:
        /*0028*/ 	.byte	0x04, 0x17
        /*002a*/ 	.short	(.L_15 - .L_14)
.L_14:
        /*002c*/ 	.word	0x00000000
        /*0030*/ 	.short	0x0000
        /*0032*/ 	.short	0x0000
        /*0034*/ 	.byte	0x00, 0xf4, 0x21, 0x00


	//----- nvinfo : EIATTR_SPARSE_MMA_MASK
	.align		4
.L_15:
        /*0038*/ 	.byte	0x03, 0x50
        /*003a*/ 	.short	0x0000


	//----- nvinfo : EIATTR_MAXREG_COUNT
	.align		4
        /*003c*/ 	.byte	0x03, 0x1b
        /*003e*/ 	.short	0x00ff


	//----- nvinfo : EIATTR_EXIT_INSTR_OFFSETS
	.align		4
        /*0040*/ 	.byte	0x04, 0x1c
        /*0042*/ 	.short	(.L_17 - .L_16)


	//   ....[0]....
.L_16:
        /*0044*/ 	.word	0x00000150


	//   ....[1]....
        /*0048*/ 	.word	0x00000170


	//----- nvinfo : EIATTR_REQNTID
	.align		4
.L_17:
        /*004c*/ 	.byte	0x04, 0x10
        /*004e*/ 	.short	(.L_19 - .L_18)
.L_18:
        /*0050*/ 	.word	0x00000080
        /*0054*/ 	.word	0x00000001
        /*0058*/ 	.word	0x00000001


	//----- nvinfo : EIATTR_CBANK_PARAM_SIZE
	.align		4
.L_19:
        /*005c*/ 	.byte	0x03, 0x19
        /*005e*/ 	.short	0x0014


	//----- nvinfo : EIATTR_PARAM_CBANK
	.align		4
        /*0060*/ 	.byte	0x04, 0x0a
        /*0062*/ 	.short	(.L_21 - .L_20)
	.align		4
.L_20:
        /*0064*/ 	.word	index@(.nv.constant0.triton_poi_fused_convolution_53)
        /*0068*/ 	.short	0x0210
        /*006a*/ 	.short	0x0014


	//----- nvinfo : EIATTR_SW_WAR
	.align		4
.L_21:
        /*006c*/ 	.byte	0x04, 0x36
        /*006e*/ 	.short	(.L_23 - .L_22)
.L_22:
        /*0070*/ 	.word	0x00000008
.L_23:


//--------------------- .nv.callgraph             --------------------------
	.section	.nv.callgraph,"",@"SHT_CUDA_CALLGRAPH"
	.align	4
	.sectionentsize	8
	.align		4
        /*0000*/ 	.word	0x00000000
	.align		4
        /*0004*/ 	.word	0xffffffff
	.align		4
        /*0008*/ 	.word	0x00000000
	.align		4
        /*000c*/ 	.word	0xfffffffe
	.align		4
        /*0010*/ 	.word	0x00000000
	.align		4
        /*0014*/ 	.word	0xfffffffd
	.align		4
        /*0018*/ 	.word	0x00000000
	.align		4
        /*001c*/ 	.word	0xfffffffc


//--------------------- .text.triton_poi_fused_convolution_53 --------------------------
	.section	.text.triton_poi_fused_convolution_53,"ax",@progbits
	.align	128
        .global         triton_poi_fused_convolution_53
        .type           triton_poi_fused_convolution_53,@function
        .size           triton_poi_fused_convolution_53,(.L_x_1 - triton_poi_fused_convolution_53)
        .other          triton_poi_fused_convolution_53,@"STO_CUDA_ENTRY STV_DEFAULT"
triton_poi_fused_convolution_53:
.text.triton_poi_fused_convolution_53:
[----:B------:R-:W0:Y:S02]  /*0000*/  LDC R1, c[0x0][0x28] ;  /* 0x00000a00ff017b82 */ /* 0x000e240000000800 */
[----:B------:R-:W1:Y:S01]  /*0010*/  S2R R0, SR_TID.X ;  /* 0x0000000000007919 */ /* 0x000e620000002100 */
[----:B------:R-:W2:Y:S01]  /*0020*/  LDC.64 R2, c[0x0][0x210] ;  /* 0x00008400ff027b82 */ /* 0x000ea20000000a00 */
[----:B------:R-:W-:Y:S01]  /*0030*/  ULDC.64 UR4, c[0x0][0x208] ;  /* 0x0000820000047ab9 */ /* 0x000fe20000000a00 */
[----:B------:R-:W3:Y:S06]  /*0040*/  S2R R7, SR_CTAID.X ;  /* 0x0000000000077919 */ /* 0x000eec0000002500 */
[----:B------:R-:W4:Y:S01]  /*0050*/  LDC.64 R4, c[0x0][0x218] ;  /* 0x00008600ff047b82 */ /* 0x000f220000000a00 */
[----:B-1----:R-:W-:-:S02]  /*0060*/  LOP3.LUT R0, R0, 0x7f, RZ, 0xc0, !PT ;  /* 0x0000007f00007812 */ /* 0x002fc400078ec0ff */
[----:B---3--:R-:W-:-:S03]  /*0070*/  SHF.R.S32.HI R6, RZ, 0x18, R7 ;  /* 0x00000018ff067819 */ /* 0x008fc60000011407 */
[----:B------:R-:W-:Y:S01]  /*0080*/  IMAD R7, R7, 0x80, R0 ;  /* 0x0000008007077824 */ /* 0x000fe200078e0200 */
[----:B------:R-:W-:-:S03]  /*0090*/  SGXT R0, R6, 0x1 ;  /* 0x000000010600781a */ /* 0x000fc60000000200 */
[C---:B--2---:R-:W-:Y:S01]  /*00a0*/  IMAD.WIDE R2, R7.reuse, 0x4, R2 ;  /* 0x0000000407027825 */ /* 0x044fe200078e0202 */
[----:B------:R-:W-:Y:S02]  /*00b0*/  ISETP.GE.AND P0, PT, R7, 0x100, PT ;  /* 0x000001000700780c */ /* 0x000fe40003f06270 */
[----:B------:R-:W-:-:S04]  /*00c0*/  LEA.HI R0, R0, R7, RZ, 0x6 ;  /* 0x0000000700007211 */ /* 0x000fc800078f30ff */
[----:B------:R-:W-:-:S05]  /*00d0*/  LOP3.LUT R0, R0, 0xffffffc0, RZ, 0xc0, !PT ;  /* 0xffffffc000007812 */ /* 0x000fca00078ec0ff */
[----:B------:R-:W-:Y:S01]  /*00e0*/  IMAD.IADD R9, R7, 0x1, -R0 ;  /* 0x0000000107097824 */ /* 0x000fe200078e0a00 */
[----:B------:R-:W-:Y:S01]  /*00f0*/  HFMA2.MMA R0, -RZ, RZ, 0, 0 ;  /* 0x00000000ff007435 */ /* 0x000fe200000001ff */
[----:B------:R-:W-:Y:S02]  /*0100*/  IMAD.MOV.U32 R7, RZ, RZ, RZ ;  /* 0x000000ffff077224 */ /* 0x000fe400078e00ff */
[----:B----4-:R-:W-:-:S05]  /*0110*/  IMAD.WIDE R4, R9, 0x4, R4 ;  /* 0x0000000409047825 */ /* 0x010fca00078e0204 */
[----:B------:R-:W2:Y:S04]  /*0120*/  @!P0 LDG.E.EL R7, desc[UR4][R4.64] ;  /* 0x0000000404078981 */ /* 0x000ea8000c2e1900 */
[----:B------:R-:W2:Y:S02]  /*0130*/  @!P0 LDG.E R0, desc[UR4][R2.64] ;  /* 0x0000000402008981 */ /* 0x000ea4000c1e1900 */
[----:B--2---:R-:W-:Y:S01]  /*0140*/  FADD R7, R7, R0 ;  /* 0x0000000007077221 */ /* 0x004fe20000000000 */
[----:B------:R-:W-:Y:S06]  /*0150*/  @P0 EXIT ;  /* 0x000000000000094d */ /* 0x000fec0003800000 */
[----:B------:R-:W-:Y:S01]  /*0160*/  STG.E desc[UR4][R2.64], R7 ;  /* 0x0000000702007986 */ /* 0x000fe2000c101904 */
[----:B------:R-:W-:Y:S05]  /*0170*/  EXIT ;  /* 0x000000000000794d */ /* 0x000fea0003800000 */
.L_x_0:
[----:B------:R-:W-:-:S00]  /*0180*/  BRA `(.L_x_0) ;  /* 0xfffffffc00fc7947 */ /* 0x000fc0000383ffff */
[----:B------:R-:W-:-:S00]  /*0190*/  NOP ;  /* 0x0000000000007918 */ /* 0x000fc00000000000 */
        /* <DEDUP_REMOVED lines=14> */
.L_x_1:


//--------------------- .nv.constant0.triton_poi_fused_convolution_53 --------------------------
	.section	.nv.constant0.triton_poi_fused_convolution_53,"a",@progbits
	.sectionflags	@""
	.align	4
.nv.constant0.triton_poi_fused_convolution_53:
	.zero		548
